//
// Generated by NVIDIA NVVM Compiler
//
// Compiler Build ID: CL-36424714
// Cuda compilation tools, release 13.0, V13.0.88
// Based on NVVM 20.0.0
//

.version 9.0
.target sm_100
.address_size 64

	// .globl	_Z7FindAvgPi

.visible .entry _Z7FindAvgPi(
	.param .u64 .ptr .align 1 _Z7FindAvgPi_param_0
)
{
	.reg .pred 	%p<3>;
	.reg .b32 	%r<16>;
	.reg .b64 	%rd<7>;

	ld.param.u64 	%rd2, [_Z7FindAvgPi_param_0];
	cvta.to.global.u64 	%rd1, %rd2;
	mov.u32 	%r1, %tid.x;
	mov.u32 	%r14, %ntid.x;
	shl.b32 	%r3, %r1, 1;
	mov.b32 	%r15, 1;
$L__BB0_1:
	setp.ge.u32 	%p1, %r1, %r14;
	@%p1 bra 	$L__BB0_3;
	mul.lo.s32 	%r9, %r3, %r15;
	add.s32 	%r10, %r9, %r15;
	mul.wide.s32 	%rd3, %r10, 4;
	add.s64 	%rd4, %rd1, %rd3;
	ld.global.u32 	%r11, [%rd4];
	mul.wide.s32 	%rd5, %r9, 4;
	add.s64 	%rd6, %rd1, %rd5;
	ld.global.u32 	%r12, [%rd6];
	add.s32 	%r13, %r12, %r11;
	st.global.u32 	[%rd6], %r13;
$L__BB0_3:
	shl.b32 	%r15, %r15, 1;
	shr.u32 	%r7, %r14, 1;
	setp.gt.u32 	%p2, %r14, 1;
	mov.u32 	%r14, %r7;
	@%p2 bra 	$L__BB0_1;
	ret;

}


// ===== COMPILED SASS (sm_100) =====

	.target	sm_100

	.elftype	@"ET_EXEC"


//--------------------- .note.nv.tkinfo           --------------------------
	.section	.note.nv.tkinfo,"",@"SHT_NOTE"
	.sectionflags	@"SHF_NOTE_NV_TKINFO"
	.tkinfo
        /*0018*/ 	.word	0x00000002
        /*0030*/ 	.string	""
        /*0030*/ 	.string	"ptxas"
        /*0030*/ 	.string	"Cuda compilation tools, release 13.0, V13.0.88"
        /*0030*/ 	.string	"Build cuda_13.0.r13.0/compiler.36424714_0"
        /*0030*/ 	.string	"-arch sm_100 -m 64 "



//--------------------- .note.nv.cuinfo           --------------------------
	.section	.note.nv.cuinfo,"",@"SHT_NOTE"
	.sectionflags	@"SHF_NOTE_NV_CUINFO"
        /*0018*/ 	.short	0x0002
        /*001a*/ 	.short	0x0064
        /*001c*/ 	.short	0x0082
	.zero		2


//--------------------- .nv.info                  --------------------------
	.section	.nv.info,"",@"SHT_CUDA_INFO"
	.align	4


	//----- nvinfo : EIATTR_REGCOUNT
	.align		4
        /*0000*/ 	.byte	0x04, 0x2f
        /*0002*/ 	.short	(.L_1 - .L_0)
	.align		4
.L_0:
        /*0004*/ 	.word	index@(_Z7FindAvgPi)
        /*0008*/ 	.word	0x0000000c


	//----- nvinfo : EIATTR_FRAME_SIZE
	.align		4
.L_1:
        /*000c*/ 	.byte	0x04, 0x11
        /*000e*/ 	.short	(.L_3 - .L_2)
	.align		4
.L_2:
        /*0010*/ 	.word	index@(_Z7FindAvgPi)
        /*0014*/ 	.word	0x00000000


	//----- nvinfo : EIATTR_MIN_STACK_SIZE
	.align		4
.L_3:
        /*0018*/ 	.byte	0x04, 0x12
        /*001a*/ 	.short	(.L_5 - .L_4)
	.align		4
.L_4:
        /*001c*/ 	.word	index@(_Z7FindAvgPi)
        /*0020*/ 	.word	0x00000000
.L_5:


//--------------------- .nv.compat                --------------------------
	.section	.nv.compat,"",@"SHT_CUDA_COMPAT_INFO"
	.align	4
        /*0000*/ 	.byte	0x02, 0x09, 0x00, 0x00, 0x02, 0x02, 0x01, 0x00, 0x02, 0x05, 0x05, 0x00, 0x03, 0x07, 0x01, 0x01
        /*0010*/ 	.byte	0x02, 0x03, 0x00, 0x00, 0x02, 0x06, 0x01, 0x00, 0x04, 0x0b, 0x08, 0x00, 0x09, 0x00, 0x00, 0x00
        /*0020*/ 	.byte	0x00, 0x00, 0x00, 0x00


//--------------------- .nv.info._Z7FindAvgPi     --------------------------
	.section	.nv.info._Z7FindAvgPi,"",@"SHT_CUDA_INFO"
	.sectionflags	@""
	.align	4


	//----- nvinfo : EIATTR_CUDA_API_VERSION
	.align		4
        /*0000*/ 	.byte	0x04, 0x37
        /*0002*/ 	.short	(.L_7 - .L_6)
.L_6:
        /*0004*/ 	.word	0x00000082


	//----- nvinfo : EIATTR_KPARAM_INFO
	.align		4
.L_7:
        /*0008*/ 	.byte	0x04, 0x17
        /*000a*/ 	.short	(.L_9 - .L_8)
.L_8:
        /*000c*/ 	.word	0x00000000
        /*0010*/ 	.short	0x0000
        /*0012*/ 	.short	0x0000
        /*0014*/ 	.byte	0x00, 0xf5, 0x21, 0x00


	//----- nvinfo : EIATTR_SPARSE_MMA_MASK
	.align		4
.L_9:
        /*0018*/ 	.byte	0x03, 0x50
        /*001a*/ 	.short	0x0000


	//----- nvinfo : EIATTR_MAXREG_COUNT
	.align		4
        /*001c*/ 	.byte	0x03, 0x1b
        /*001e*/ 	.short	0x00ff


	//----- nvinfo : EIATTR_MERCURY_ISA_VERSION
	.align		4
        /*0020*/ 	.byte	0x03, 0x5f
        /*0022*/ 	.short	0x0101


	//----- nvinfo : EIATTR_VRC_CTA_INIT_COUNT
	.align		4
        /*0024*/ 	.byte	0x02, 0x4a
	.zero		1
	.zero		1


	//----- nvinfo : EIATTR_EXIT_INSTR_OFFSETS
	.align		4
        /*0028*/ 	.byte	0x04, 0x1c
        /*002a*/ 	.short	(.L_11 - .L_10)


	//   ....[0]....
.L_10:
        /*002c*/ 	.word	0x00000180


	//----- nvinfo : EIATTR_CRS_STACK_SIZE
	.align		4
.L_11:
        /*0030*/ 	.byte	0x04, 0x1e
        /*0032*/ 	.short	(.L_13 - .L_12)
.L_12:
        /*0034*/ 	.word	0x00000000


	//----- nvinfo : EIATTR_CBANK_PARAM_SIZE
	.align		4
.L_13:
        /*0038*/ 	.byte	0x03, 0x19
        /*003a*/ 	.short	0x0008


	//----- nvinfo : EIATTR_PARAM_CBANK
	.align		4
        /*003c*/ 	.byte	0x04, 0x0a
        /*003e*/ 	.short	(.L_15 - .L_14)
	.align		4
.L_14:
        /*0040*/ 	.word	index@(.nv.constant0._Z7FindAvgPi)
        /*0044*/ 	.short	0x0380
        /*0046*/ 	.short	0x0008


	//----- nvinfo : EIATTR_SW_WAR
	.align		4
.L_15:
        /*0048*/ 	.byte	0x04, 0x36
        /*004a*/ 	.short	(.L_17 - .L_16)
.L_16:
        /*004c*/ 	.word	0x00000008
.L_17:


//--------------------- .nv.callgraph             --------------------------
	.section	.nv.callgraph,"",@"SHT_CUDA_CALLGRAPH"
	.align	4
	.sectionentsize	8
	.align		4
        /*0000*/ 	.word	0x00000000
	.align		4
        /*0004*/ 	.word	0xffffffff
	.align		4
        /*0008*/ 	.word	0x00000000
	.align		4
        /*000c*/ 	.word	0xfffffffe
	.align		4
        /*0010*/ 	.word	0x00000000
	.align		4
        /*0014*/ 	.word	0xfffffffd
	.align		4
        /*0018*/ 	.word	0x00000000
	.align		4
        /*001c*/ 	.word	0xfffffffc


//--------------------- .text._Z7FindAvgPi        --------------------------
	.section	.text._Z7FindAvgPi,"ax",@progbits
	.align	128
        .global         _Z7FindAvgPi
        .type           _Z7FindAvgPi,@function
        .size           _Z7FindAvgPi,(.L_x_4 - _Z7FindAvgPi)
        .other          _Z7FindAvgPi,@"STO_CUDA_ENTRY STV_DEFAULT"
_Z7FindAvgPi:
.text._Z7FindAvgPi:
[----:B------:R-:W-:Y:S01]  /*0000*/  LDC R1, c[0x0][0x37c] ;  /* 0x0000df00ff017b82 */ /* 0x000fe20000000800 */
[----:B------:R-:W0:Y:S07]  /*0010*/  S2R R8, SR_TID.X ;  /* 0x0000000000087919 */ /* 0x000e2e0000002100 */
[----:B------:R-:W1:Y:S01]  /*0020*/  LDC.64 R6, c[0x0][0x380] ;  /* 0x0000e000ff067b82 */ /* 0x000e620000000a00 */
[----:B------:R-:W2:Y:S01]  /*0030*/  LDCU.64 UR8, c[0x0][0x358] ;  /* 0x00006b00ff0877ac */ /* 0x000ea20008000a00 */
[----:B------:R-:W3:Y:S01]  /*0040*/  LDCU UR4, c[0x0][0x360] ;  /* 0x00006c00ff0477ac */ /* 0x000ee20008000800 */
[----:B------:R-:W-:Y:S01]  /*0050*/  UMOV UR6, 0x1 ;  /* 0x0000000100067882 */ /* 0x000fe20000000000 */
[----:B0-23--:R-:W-:-:S07]  /*0060*/  SHF.L.U32 R0, R8, 0x1, RZ ;  /* 0x0000000108007819 */ /* 0x00dfce00000006ff */
.L_x_2:
[----:B------:R-:W-:Y:S01]  /*0070*/  ISETP.GE.U32.AND P0, PT, R8, UR4, PT ;  /* 0x0000000408007c0c */ /* 0x000fe2000bf06070 */
[----:B------:R-:W-:-:S12]  /*0080*/  BSSY.RECONVERGENT B0, `(.L_x_0) ;  /* 0x000000a000007945 */ /* 0x000fd80003800200 */
[----:B0-----:R-:W-:Y:S05]  /*0090*/  @P0 BRA `(.L_x_1) ;  /* 0x0000000000200947 */ /* 0x001fea0003800000 */
[----:B------:R-:W-:-:S05]  /*00a0*/  IMAD R5, R0, UR6, RZ ;  /* 0x0000000600057c24 */ /* 0x000fca000f8e02ff */
[C---:B------:R-:W-:Y:S01]  /*00b0*/  IADD3 R3, PT, PT, R5.reuse, UR6, RZ ;  /* 0x0000000605037c10 */ /* 0x040fe2000fffe0ff */
[----:B-1----:R-:W-:-:S04]  /*00c0*/  IMAD.WIDE R4, R5, 0x4, R6 ;  /* 0x0000000405047825 */ /* 0x002fc800078e0206 */
[----:B------:R-:W-:Y:S01]  /*00d0*/  IMAD.WIDE R2, R3, 0x4, R6 ;  /* 0x0000000403027825 */ /* 0x000fe200078e0206 */
[----:B------:R-:W2:Y:S05]  /*00e0*/  LDG.E R9, desc[UR8][R4.64] ;  /* 0x0000000804097981 */ /* 0x000eaa000c1e1900 */
[----:B------:R-:W2:Y:S02]  /*00f0*/  LDG.E R2, desc[UR8][R2.64] ;  /* 0x0000000802027981 */ /* 0x000ea4000c1e1900 */
[----:B--2---:R-:W-:-:S05]  /*0100*/  IADD3 R9, PT, PT, R2, R9, RZ ;  /* 0x0000000902097210 */ /* 0x004fca0007ffe0ff */
[----:B------:R0:W-:Y:S02]  /*0110*/  STG.E desc[UR8][R4.64], R9 ;  /* 0x0000000904007986 */ /* 0x0001e4000c101908 */
.L_x_1:
[----:B------:R-:W-:Y:S05]  /*0120*/  BSYNC.RECONVERGENT B0 ;  /* 0x0000000000007941 */ /* 0x000fea0003800200 */
.L_x_0:
[----:B------:R-:W-:Y:S02]  /*0130*/  UISETP.GT.U32.AND UP0, UPT, UR4, 0x1, UPT ;  /* 0x000000010400788c */ /* 0x000fe4000bf04070 */
[----:B------:R-:W-:Y:S02]  /*0140*/  USHF.R.U32.HI UR5, URZ, 0x1, UR4 ;  /* 0x00000001ff057899 */ /* 0x000fe40008011604 */
[----:B------:R-:W-:-:S05]  /*0150*/  USHF.L.U32 UR6, UR6, 0x1, URZ ;  /* 0x0000000106067899 */ /* 0x000fca00080006ff */
[----:B------:R-:W-:Y:S01]  /*0160*/  UMOV UR4, UR5 ;  /* 0x0000000500047c82 */ /* 0x000fe20008000000 */
[----:B------:R-:W-:Y:S06]  /*0170*/  BRA.U UP0, `(.L_x_2) ;  /* 0xfffffffd00bc7547 */ /* 0x000fec000b83ffff */
[----:B------:R-:W-:Y:S05]  /*0180*/  EXIT ;  /* 0x000000000000794d */ /* 0x000fea0003800000 */
.L_x_3:
[----:B------:R-:W-:-:S00]  /*0190*/  BRA `(.L_x_3) ;  /* 0xfffffffc00fc7947 */ /* 0x000fc0000383ffff */
[----:B------:R-:W-:-:S00]  /*01a0*/  NOP ;  /* 0x0000000000007918 */ /* 0x000fc00000000000 */
        /* <DEDUP_REMOVED lines=13> */
.L_x_4:


//--------------------- .nv.shared.reserved.0     --------------------------
	.section	.nv.shared.reserved.0,"aw",@nobits
	.weak		__nv_reservedSMEM_offset_0_alias
	.size		__nv_reservedSMEM_offset_0_alias, 0, 64
	.other		__nv_reservedSMEM_offset_0_alias,@"STO_CUDA_RESERVED_SHARED STV_DEFAULT"
__nv_reservedSMEM_offset_0_alias:
	.zero		0
	.zero		64


//--------------------- .nv.constant0._Z7FindAvgPi --------------------------
	.section	.nv.constant0._Z7FindAvgPi,"a",@progbits
	.sectionflags	@""
	.align	4
.nv.constant0._Z7FindAvgPi:
	.zero		904


//--------------------- SYMBOLS --------------------------

	.type		.nv.reservedSmem.offset0,@object
	.size		.nv.reservedSmem.offset0,0x4
